//
// Generated by NVIDIA NVVM Compiler
//
// Compiler Build ID: CL-36424714
// Cuda compilation tools, release 13.0, V13.0.88
// Based on NVVM 20.0.0
//

.version 9.0
.target sm_100
.address_size 64

	// .globl	_Z12helloFromGPUv
.extern .func  (.param .b32 func_retval0) vprintf
(
	.param .b64 vprintf_param_0,
	.param .b64 vprintf_param_1
)
;
.global .align 1 .b8 $str[61] = {72, 101, 108, 108, 111, 32, 87, 111, 114, 108, 100, 32, 102, 114, 111, 109, 32, 71, 80, 85, 33, 32, 66, 108, 111, 99, 107, 32, 110, 117, 109, 98, 101, 114, 58, 32, 37, 100, 32, 84, 104, 114, 101, 97, 100, 32, 110, 117, 109, 98, 101, 114, 58, 32, 37, 100, 44, 37, 100, 10};

.visible .entry _Z12helloFromGPUv()
{
	.local .align 8 .b8 	__local_depot0[16];
	.reg .b64 	%SP;
	.reg .b64 	%SPL;
	.reg .b32 	%r<6>;
	.reg .b64 	%rd<5>;

	mov.u64 	%SPL, __local_depot0;
	cvta.local.u64 	%SP, %SPL;
	add.u64 	%rd1, %SP, 0;
	add.u64 	%rd2, %SPL, 0;
	mov.u32 	%r1, %ctaid.x;
	mov.u32 	%r2, %tid.x;
	mov.u32 	%r3, %tid.y;
	st.local.v2.u32 	[%rd2], {%r1, %r2};
	st.local.u32 	[%rd2+8], %r3;
	mov.u64 	%rd3, $str;
	cvta.global.u64 	%rd4, %rd3;
	{ // callseq 0, 0
	.param .b64 param0;
	st.param.b64 	[param0], %rd4;
	.param .b64 param1;
	st.param.b64 	[param1], %rd1;
	.param .b32 retval0;
	call.uni (retval0), 
	vprintf, 
	(
	param0, 
	param1
	);
	ld.param.b32 	%r4, [retval0];
	} // callseq 0
	ret;

}


// ===== COMPILED SASS (sm_100) =====

	.target	sm_100

	.elftype	@"ET_EXEC"


//--------------------- .note.nv.tkinfo           --------------------------
	.section	.note.nv.tkinfo,"",@"SHT_NOTE"
	.sectionflags	@"SHF_NOTE_NV_TKINFO"
	.tkinfo
        /*0018*/ 	.word	0x00000002
        /*0030*/ 	.string	""
        /*0030*/ 	.string	"ptxas"
        /*0030*/ 	.string	"Cuda compilation tools, release 13.0, V13.0.88"
        /*0030*/ 	.string	"Build cuda_13.0.r13.0/compiler.36424714_0"
        /*0030*/ 	.string	"-arch sm_100 -m 64 "



//--------------------- .note.nv.cuinfo           --------------------------
	.section	.note.nv.cuinfo,"",@"SHT_NOTE"
	.sectionflags	@"SHF_NOTE_NV_CUINFO"
        /*0018*/ 	.short	0x0002
        /*001a*/ 	.short	0x0064
        /*001c*/ 	.short	0x0082
	.zero		2


//--------------------- .nv.info                  --------------------------
	.section	.nv.info,"",@"SHT_CUDA_INFO"
	.align	4


	//----- nvinfo : EIATTR_REGCOUNT
	.align		4
        /*0000*/ 	.byte	0x04, 0x2f
        /*0002*/ 	.short	(.L_2 - .L_1)
	.align		4
.L_1:
        /*0004*/ 	.word	index@(_Z12helloFromGPUv)
        /*0008*/ 	.word	0x00000018


	//----- nvinfo : EIATTR_FRAME_SIZE
	.align		4
.L_2:
        /*000c*/ 	.byte	0x04, 0x11
        /*000e*/ 	.short	(.L_4 - .L_3)
	.align		4
.L_3:
        /*0010*/ 	.word	index@(_Z12helloFromGPUv)
        /*0014*/ 	.word	0x00000010


	//----- nvinfo : EIATTR_MIN_STACK_SIZE
	.align		4
.L_4:
        /*0018*/ 	.byte	0x04, 0x12
        /*001a*/ 	.short	(.L_6 - .L_5)
	.align		4
.L_5:
        /*001c*/ 	.word	index@(_Z12helloFromGPUv)
        /*0020*/ 	.word	0x00000010
.L_6:


//--------------------- .nv.compat                --------------------------
	.section	.nv.compat,"",@"SHT_CUDA_COMPAT_INFO"
	.align	4
        /*0000*/ 	.byte	0x02, 0x09, 0x00, 0x00, 0x02, 0x02, 0x01, 0x00, 0x02, 0x05, 0x05, 0x00, 0x03, 0x07, 0x01, 0x01
        /*0010*/ 	.byte	0x02, 0x03, 0x00, 0x00, 0x02, 0x06, 0x01, 0x00, 0x04, 0x0b, 0x08, 0x00, 0x09, 0x00, 0x00, 0x00
        /*0020*/ 	.byte	0x00, 0x00, 0x00, 0x00


//--------------------- .nv.info._Z12helloFromGPUv --------------------------
	.section	.nv.info._Z12helloFromGPUv,"",@"SHT_CUDA_INFO"
	.sectionflags	@""
	.align	4


	//----- nvinfo : EIATTR_CUDA_API_VERSION
	.align		4
        /*0000*/ 	.byte	0x04, 0x37
        /*0002*/ 	.short	(.L_8 - .L_7)
.L_7:
        /*0004*/ 	.word	0x00000082


	//----- nvinfo : EIATTR_SPARSE_MMA_MASK
	.align		4
.L_8:
        /*0008*/ 	.byte	0x03, 0x50
        /*000a*/ 	.short	0x0000


	//----- nvinfo : EIATTR_MAXREG_COUNT
	.align		4
        /*000c*/ 	.byte	0x03, 0x1b
        /*000e*/ 	.short	0x00ff


	//----- nvinfo : EIATTR_EXTERNS
	.align		4
        /*0010*/ 	.byte	0x04, 0x0f
        /*0012*/ 	.short	(.L_10 - .L_9)


	//   ....[0]....
	.align		4
.L_9:
        /*0014*/ 	.word	index@(vprintf)


	//----- nvinfo : EIATTR_MERCURY_ISA_VERSION
	.align		4
.L_10:
        /*0018*/ 	.byte	0x03, 0x5f
        /*001a*/ 	.short	0x0101


	//----- nvinfo : EIATTR_VRC_CTA_INIT_COUNT
	.align		4
        /*001c*/ 	.byte	0x02, 0x4a
	.zero		1
	.zero		1


	//----- nvinfo : EIATTR_SYSCALL_OFFSETS
	.align		4
        /*0020*/ 	.byte	0x04, 0x46
        /*0022*/ 	.short	(.L_12 - .L_11)


	//   ....[0]....
.L_11:
        /*0024*/ 	.word	0x00000110


	//----- nvinfo : EIATTR_EXIT_INSTR_OFFSETS
	.align		4
.L_12:
        /*0028*/ 	.byte	0x04, 0x1c
        /*002a*/ 	.short	(.L_14 - .L_13)


	//   ....[0]....
.L_13:
        /*002c*/ 	.word	0x00000120


	//----- nvinfo : EIATTR_SW_WAR
	.align		4
.L_14:
        /*0030*/ 	.byte	0x04, 0x36
        /*0032*/ 	.short	(.L_16 - .L_15)
.L_15:
        /*0034*/ 	.word	0x00000008
.L_16:


//--------------------- .nv.callgraph             --------------------------
	.section	.nv.callgraph,"",@"SHT_CUDA_CALLGRAPH"
	.align	4
	.sectionentsize	8
	.align		4
        /*0000*/ 	.word	0x00000000
	.align		4
        /*0004*/ 	.word	0xffffffff
	.align		4
        /*0008*/ 	.word	index@(_Z12helloFromGPUv)
	.align		4
        /*000c*/ 	.word	index@(vprintf)
	.align		4
        /*0010*/ 	.word	0x00000000
	.align		4
        /*0014*/ 	.word	0xfffffffe
	.align		4
        /*0018*/ 	.word	0x00000000
	.align		4
        /*001c*/ 	.word	0xfffffffd
	.align		4
        /*0020*/ 	.word	0x00000000
	.align		4
        /*0024*/ 	.word	0xfffffffc


//--------------------- .nv.constant4             --------------------------
	.section	.nv.constant4,"a",@progbits
	.align	8
	.align		8
.nv.constant4:
        /*0000*/ 	.dword	vprintf
	.align		8
        /*0008*/ 	.dword	$str


//--------------------- .text._Z12helloFromGPUv   --------------------------
	.section	.text._Z12helloFromGPUv,"ax",@progbits
	.align	128
        .global         _Z12helloFromGPUv
        .type           _Z12helloFromGPUv,@function
        .size           _Z12helloFromGPUv,(.L_x_2 - _Z12helloFromGPUv)
        .other          _Z12helloFromGPUv,@"STO_CUDA_ENTRY STV_DEFAULT"
_Z12helloFromGPUv:
.text._Z12helloFromGPUv:
[----:B------:R-:W0:Y:S01]  /*0000*/  LDC R1, c[0x0][0x37c] ;  /* 0x0000df00ff017b82 */ /* 0x000e220000000800 */
[----:B------:R-:W1:Y:S01]  /*0010*/  S2R R8, SR_CTAID.X ;  /* 0x0000000000087919 */ /* 0x000e620000002500 */
[----:B0-----:R-:W-:Y:S01]  /*0020*/  VIADD R1, R1, 0xfffffff0 ;  /* 0xfffffff001017836 */ /* 0x001fe20000000000 */
[----:B------:R-:W-:Y:S01]  /*0030*/  MOV R0, 0x0 ;  /* 0x0000000000007802 */ /* 0x000fe20000000f00 */
[----:B------:R-:W0:Y:S01]  /*0040*/  LDCU UR4, c[0x0][0x2f8] ;  /* 0x00005f00ff0477ac */ /* 0x000e220008000800 */
[----:B------:R-:W1:Y:S03]  /*0050*/  S2R R9, SR_TID.X ;  /* 0x0000000000097919 */ /* 0x000e660000002100 */
[----:B------:R2:W3:Y:S01]  /*0060*/  LDC.64 R2, c[0x4][R0] ;  /* 0x0100000000027b82 */ /* 0x0004e20000000a00 */
[----:B------:R-:W4:Y:S01]  /*0070*/  LDCU.64 UR6, c[0x4][0x8] ;  /* 0x01000100ff0677ac */ /* 0x000f220008000a00 */
[----:B------:R-:W5:Y:S01]  /*0080*/  S2R R10, SR_TID.Y ;  /* 0x00000000000a7919 */ /* 0x000f620000002200 */
[----:B------:R-:W2:Y:S01]  /*0090*/  LDCU UR5, c[0x0][0x2fc] ;  /* 0x00005f80ff0577ac */ /* 0x000ea20008000800 */
[----:B0-----:R-:W-:Y:S01]  /*00a0*/  IADD3 R6, P0, PT, R1, UR4, RZ ;  /* 0x0000000401067c10 */ /* 0x001fe2000ff1e0ff */
[----:B----4-:R-:W-:Y:S01]  /*00b0*/  IMAD.U32 R4, RZ, RZ, UR6 ;  /* 0x00000006ff047e24 */ /* 0x010fe2000f8e00ff */
[----:B------:R-:W-:-:S03]  /*00c0*/  MOV R5, UR7 ;  /* 0x0000000700057c02 */ /* 0x000fc60008000f00 */
[----:B--2---:R-:W-:Y:S01]  /*00d0*/  IMAD.X R7, RZ, RZ, UR5, P0 ;  /* 0x00000005ff077e24 */ /* 0x004fe200080e06ff */
[----:B-1----:R0:W-:Y:S04]  /*00e0*/  STL.64 [R1], R8 ;  /* 0x0000000801007387 */ /* 0x0021e80000100a00 */
[----:B-----5:R0:W-:Y:S03]  /*00f0*/  STL [R1+0x8], R10 ;  /* 0x0000080a01007387 */ /* 0x0201e60000100800 */
[----:B------:R-:W-:-:S07]  /*0100*/  LEPC R20, `(.L_x_0) ;  /* 0x000000001014794e */ /* 0x000fce0000000000 */
[----:B0--3--:R-:W-:Y:S05]  /*0110*/  CALL.ABS.NOINC R2 ;  /* 0x0000000002007343 */ /* 0x009fea0003c00000 */
.L_x_0:
[----:B------:R-:W-:Y:S05]  /*0120*/  EXIT ;  /* 0x000000000000794d */ /* 0x000fea0003800000 */
.L_x_1:
[----:B------:R-:W-:-:S00]  /*0130*/  BRA `(.L_x_1) ;  /* 0xfffffffc00fc7947 */ /* 0x000fc0000383ffff */
[----:B------:R-:W-:-:S00]  /*0140*/  NOP ;  /* 0x0000000000007918 */ /* 0x000fc00000000000 */
        /* <DEDUP_REMOVED lines=11> */
.L_x_2:


//--------------------- .nv.global.init           --------------------------
	.section	.nv.global.init,"aw",@progbits
.nv.global.init:
	.type		$str,@object
	.size		$str,(.L_0 - $str)
$str:
        /*0000*/ 	.byte	0x48, 0x65, 0x6c, 0x6c, 0x6f, 0x20, 0x57, 0x6f, 0x72, 0x6c, 0x64, 0x20, 0x66, 0x72, 0x6f, 0x6d
        /*0010*/ 	.byte	0x20, 0x47, 0x50, 0x55, 0x21, 0x20, 0x42, 0x6c, 0x6f, 0x63, 0x6b, 0x20, 0x6e, 0x75, 0x6d, 0x62
        /*0020*/ 	.byte	0x65, 0x72, 0x3a, 0x20, 0x25, 0x64, 0x20, 0x54, 0x68, 0x72, 0x65, 0x61, 0x64, 0x20, 0x6e, 0x75
        /*0030*/ 	.byte	0x6d, 0x62, 0x65, 0x72, 0x3a, 0x20, 0x25, 0x64, 0x2c, 0x25, 0x64, 0x0a, 0x00
.L_0:


//--------------------- .nv.shared.reserved.0     --------------------------
	.section	.nv.shared.reserved.0,"aw",@nobits
	.weak		__nv_reservedSMEM_offset_0_alias
	.size		__nv_reservedSMEM_offset_0_alias, 0, 64
	.other		__nv_reservedSMEM_offset_0_alias,@"STO_CUDA_RESERVED_SHARED STV_DEFAULT"
__nv_reservedSMEM_offset_0_alias:
	.zero		0
	.zero		64


//--------------------- .nv.constant0._Z12helloFromGPUv --------------------------
	.section	.nv.constant0._Z12helloFromGPUv,"a",@progbits
	.sectionflags	@""
	.align	4
.nv.constant0._Z12helloFromGPUv:
	.zero		896


//--------------------- SYMBOLS --------------------------

	.type		.nv.reservedSmem.offset0,@object
	.size		.nv.reservedSmem.offset0,0x4
	.type		vprintf,@function
